//
// Generated by NVIDIA NVVM Compiler
//
// Compiler Build ID: CL-36424714
// Cuda compilation tools, release 13.0, V13.0.88
// Based on NVVM 20.0.0
//

.version 9.0
.target sm_100
.address_size 64

	// .globl	sqrtKernel

.visible .entry sqrtKernel(
	.param .u32 sqrtKernel_param_0,
	.param .u64 .ptr .align 1 sqrtKernel_param_1,
	.param .u32 sqrtKernel_param_2,
	.param .u64 .ptr .align 1 sqrtKernel_param_3,
	.param .u32 sqrtKernel_param_4
)
{
	.reg .pred 	%p<2>;
	.reg .b32 	%r<10>;
	.reg .b32 	%f<3>;
	.reg .b64 	%rd<9>;

	ld.param.u32 	%r4, [sqrtKernel_param_0];
	ld.param.u64 	%rd1, [sqrtKernel_param_1];
	ld.param.u32 	%r2, [sqrtKernel_param_2];
	ld.param.u64 	%rd2, [sqrtKernel_param_3];
	ld.param.u32 	%r3, [sqrtKernel_param_4];
	mov.u32 	%r5, %ctaid.x;
	mov.u32 	%r6, %ntid.x;
	mov.u32 	%r7, %tid.x;
	mad.lo.s32 	%r1, %r5, %r6, %r7;
	setp.ge.s32 	%p1, %r1, %r4;
	@%p1 bra 	$L__BB0_2;
	cvta.to.global.u64 	%rd3, %rd1;
	cvta.to.global.u64 	%rd4, %rd2;
	mul.lo.s32 	%r8, %r2, %r1;
	mul.wide.s32 	%rd5, %r8, 4;
	add.s64 	%rd6, %rd3, %rd5;
	ld.global.f32 	%f1, [%rd6];
	sqrt.rn.f32 	%f2, %f1;
	mul.lo.s32 	%r9, %r3, %r1;
	mul.wide.s32 	%rd7, %r9, 4;
	add.s64 	%rd8, %rd4, %rd7;
	st.global.f32 	[%rd8], %f2;
$L__BB0_2:
	ret;

}


// ===== COMPILED SASS (sm_100) =====

	.target	sm_100

	.elftype	@"ET_EXEC"


//--------------------- .note.nv.tkinfo           --------------------------
	.section	.note.nv.tkinfo,"",@"SHT_NOTE"
	.sectionflags	@"SHF_NOTE_NV_TKINFO"
	.tkinfo
        /*0018*/ 	.word	0x00000002
        /*0030*/ 	.string	""
        /*0030*/ 	.string	"ptxas"
        /*0030*/ 	.string	"Cuda compilation tools, release 13.0, V13.0.88"
        /*0030*/ 	.string	"Build cuda_13.0.r13.0/compiler.36424714_0"
        /*0030*/ 	.string	"-arch sm_100 -m 64 "



//--------------------- .note.nv.cuinfo           --------------------------
	.section	.note.nv.cuinfo,"",@"SHT_NOTE"
	.sectionflags	@"SHF_NOTE_NV_CUINFO"
        /*0018*/ 	.short	0x0002
        /*001a*/ 	.short	0x0064
        /*001c*/ 	.short	0x0082
	.zero		2


//--------------------- .nv.info                  --------------------------
	.section	.nv.info,"",@"SHT_CUDA_INFO"
	.align	4


	//----- nvinfo : EIATTR_REGCOUNT
	.align		4
        /*0000*/ 	.byte	0x04, 0x2f
        /*0002*/ 	.short	(.L_1 - .L_0)
	.align		4
.L_0:
        /*0004*/ 	.word	index@(sqrtKernel)
        /*0008*/ 	.word	0x0000000b


	//----- nvinfo : EIATTR_FRAME_SIZE
	.align		4
.L_1:
        /*000c*/ 	.byte	0x04, 0x11
        /*000e*/ 	.short	(.L_3 - .L_2)
	.align		4
.L_2:
        /*0010*/ 	.word	index@($__internal_0_$__cuda_sm20_sqrt_rn_f32_slowpath)
        /*0014*/ 	.word	0x00000000


	//----- nvinfo : EIATTR_FRAME_SIZE
	.align		4
.L_3:
        /*0018*/ 	.byte	0x04, 0x11
        /*001a*/ 	.short	(.L_5 - .L_4)
	.align		4
.L_4:
        /*001c*/ 	.word	index@(sqrtKernel)
        /*0020*/ 	.word	0x00000000


	//----- nvinfo : EIATTR_MIN_STACK_SIZE
	.align		4
.L_5:
        /*0024*/ 	.byte	0x04, 0x12
        /*0026*/ 	.short	(.L_7 - .L_6)
	.align		4
.L_6:
        /*0028*/ 	.word	index@(sqrtKernel)
        /*002c*/ 	.word	0x00000000
.L_7:


//--------------------- .nv.compat                --------------------------
	.section	.nv.compat,"",@"SHT_CUDA_COMPAT_INFO"
	.align	4
        /*0000*/ 	.byte	0x02, 0x09, 0x00, 0x00, 0x02, 0x02, 0x01, 0x00, 0x02, 0x05, 0x05, 0x00, 0x03, 0x07, 0x01, 0x01
        /*0010*/ 	.byte	0x02, 0x03, 0x00, 0x00, 0x02, 0x06, 0x01, 0x00, 0x04, 0x0b, 0x08, 0x00, 0x01, 0x00, 0x00, 0x00
        /*0020*/ 	.byte	0x00, 0x00, 0x00, 0x00


//--------------------- .nv.info.sqrtKernel       --------------------------
	.section	.nv.info.sqrtKernel,"",@"SHT_CUDA_INFO"
	.sectionflags	@""
	.align	4


	//----- nvinfo : EIATTR_CUDA_API_VERSION
	.align		4
        /*0000*/ 	.byte	0x04, 0x37
        /*0002*/ 	.short	(.L_9 - .L_8)
.L_8:
        /*0004*/ 	.word	0x00000082


	//----- nvinfo : EIATTR_KPARAM_INFO
	.align		4
.L_9:
        /*0008*/ 	.byte	0x04, 0x17
        /*000a*/ 	.short	(.L_11 - .L_10)
.L_10:
        /*000c*/ 	.word	0x00000000
        /*0010*/ 	.short	0x0004
        /*0012*/ 	.short	0x0020
        /*0014*/ 	.byte	0x00, 0xf0, 0x11, 0x00


	//----- nvinfo : EIATTR_KPARAM_INFO
	.align		4
.L_11:
        /*0018*/ 	.byte	0x04, 0x17
        /*001a*/ 	.short	(.L_13 - .L_12)
.L_12:
        /*001c*/ 	.word	0x00000000
        /*0020*/ 	.short	0x0003
        /*0022*/ 	.short	0x0018
        /*0024*/ 	.byte	0x00, 0xf5, 0x21, 0x00


	//----- nvinfo : EIATTR_KPARAM_INFO
	.align		4
.L_13:
        /*0028*/ 	.byte	0x04, 0x17
        /*002a*/ 	.short	(.L_15 - .L_14)
.L_14:
        /*002c*/ 	.word	0x00000000
        /*0030*/ 	.short	0x0002
        /*0032*/ 	.short	0x0010
        /*0034*/ 	.byte	0x00, 0xf0, 0x11, 0x00


	//----- nvinfo : EIATTR_KPARAM_INFO
	.align		4
.L_15:
        /*0038*/ 	.byte	0x04, 0x17
        /*003a*/ 	.short	(.L_17 - .L_16)
.L_16:
        /*003c*/ 	.word	0x00000000
        /*0040*/ 	.short	0x0001
        /*0042*/ 	.short	0x0008
        /*0044*/ 	.byte	0x00, 0xf5, 0x21, 0x00


	//----- nvinfo : EIATTR_KPARAM_INFO
	.align		4
.L_17:
        /*0048*/ 	.byte	0x04, 0x17
        /*004a*/ 	.short	(.L_19 - .L_18)
.L_18:
        /*004c*/ 	.word	0x00000000
        /*0050*/ 	.short	0x0000
        /*0052*/ 	.short	0x0000
        /*0054*/ 	.byte	0x00, 0xf0, 0x11, 0x00


	//----- nvinfo : EIATTR_SPARSE_MMA_MASK
	.align		4
.L_19:
        /*0058*/ 	.byte	0x03, 0x50
        /*005a*/ 	.short	0x0000


	//----- nvinfo : EIATTR_MAXREG_COUNT
	.align		4
        /*005c*/ 	.byte	0x03, 0x1b
        /*005e*/ 	.short	0x00ff


	//----- nvinfo : EIATTR_MERCURY_ISA_VERSION
	.align		4
        /*0060*/ 	.byte	0x03, 0x5f
        /*0062*/ 	.short	0x0101


	//----- nvinfo : EIATTR_VRC_CTA_INIT_COUNT
	.align		4
        /*0064*/ 	.byte	0x02, 0x4a
	.zero		1
	.zero		1


	//----- nvinfo : EIATTR_EXIT_INSTR_OFFSETS
	.align		4
        /*0068*/ 	.byte	0x04, 0x1c
        /*006a*/ 	.short	(.L_21 - .L_20)


	//   ....[0]....
.L_20:
        /*006c*/ 	.word	0x00000070


	//   ....[1]....
        /*0070*/ 	.word	0x00000200


	//----- nvinfo : EIATTR_CRS_STACK_SIZE
	.align		4
.L_21:
        /*0074*/ 	.byte	0x04, 0x1e
        /*0076*/ 	.short	(.L_23 - .L_22)
.L_22:
        /*0078*/ 	.word	0x00000000


	//----- nvinfo : EIATTR_CBANK_PARAM_SIZE
	.align		4
.L_23:
        /*007c*/ 	.byte	0x03, 0x19
        /*007e*/ 	.short	0x0024


	//----- nvinfo : EIATTR_PARAM_CBANK
	.align		4
        /*0080*/ 	.byte	0x04, 0x0a
        /*0082*/ 	.short	(.L_25 - .L_24)
	.align		4
.L_24:
        /*0084*/ 	.word	index@(.nv.constant0.sqrtKernel)
        /*0088*/ 	.short	0x0380
        /*008a*/ 	.short	0x0024


	//----- nvinfo : EIATTR_SW_WAR
	.align		4
.L_25:
        /*008c*/ 	.byte	0x04, 0x36
        /*008e*/ 	.short	(.L_27 - .L_26)
.L_26:
        /*0090*/ 	.word	0x00000008
.L_27:


//--------------------- .nv.callgraph             --------------------------
	.section	.nv.callgraph,"",@"SHT_CUDA_CALLGRAPH"
	.align	4
	.sectionentsize	8
	.align		4
        /*0000*/ 	.word	0x00000000
	.align		4
        /*0004*/ 	.word	0xffffffff
	.align		4
        /*0008*/ 	.word	0x00000000
	.align		4
        /*000c*/ 	.word	0xfffffffe
	.align		4
        /*0010*/ 	.word	0x00000000
	.align		4
        /*0014*/ 	.word	0xfffffffd
	.align		4
        /*0018*/ 	.word	0x00000000
	.align		4
        /*001c*/ 	.word	0xfffffffc


//--------------------- .text.sqrtKernel          --------------------------
	.section	.text.sqrtKernel,"ax",@progbits
	.align	128
        .global         sqrtKernel
        .type           sqrtKernel,@function
        .size           sqrtKernel,(.L_x_5 - sqrtKernel)
        .other          sqrtKernel,@"STO_CUDA_ENTRY STV_DEFAULT"
sqrtKernel:
.text.sqrtKernel:
[----:B------:R-:W-:Y:S01]  /*0000*/  LDC R1, c[0x0][0x37c] ;  /* 0x0000df00ff017b82 */ /* 0x000fe20000000800 */
[----:B------:R-:W0:Y:S07]  /*0010*/  S2R R3, SR_TID.X ;  /* 0x0000000000037919 */ /* 0x000e2e0000002100 */
[----:B------:R-:W0:Y:S01]  /*0020*/  S2UR UR4, SR_CTAID.X ;  /* 0x00000000000479c3 */ /* 0x000e220000002500 */
[----:B------:R-:W1:Y:S07]  /*0030*/  LDCU UR5, c[0x0][0x380] ;  /* 0x00007000ff0577ac */ /* 0x000e6e0008000800 */
[----:B------:R-:W0:Y:S02]  /*0040*/  LDC R4, c[0x0][0x360] ;  /* 0x0000d800ff047b82 */ /* 0x000e240000000800 */
[----:B0-----:R-:W-:-:S05]  /*0050*/  IMAD R4, R4, UR4, R3 ;  /* 0x0000000404047c24 */ /* 0x001fca000f8e0203 */
[----:B-1----:R-:W-:-:S13]  /*0060*/  ISETP.GE.AND P0, PT, R4, UR5, PT ;  /* 0x0000000504007c0c */ /* 0x002fda000bf06270 */
[----:B------:R-:W-:Y:S05]  /*0070*/  @P0 EXIT ;  /* 0x000000000000094d */ /* 0x000fea0003800000 */
[----:B------:R-:W0:Y:S01]  /*0080*/  LDC.64 R2, c[0x0][0x388] ;  /* 0x0000e200ff027b82 */ /* 0x000e220000000a00 */
[----:B------:R-:W1:Y:S01]  /*0090*/  LDCU UR6, c[0x0][0x390] ;  /* 0x00007200ff0677ac */ /* 0x000e620008000800 */
[----:B------:R-:W2:Y:S01]  /*00a0*/  LDCU.64 UR4, c[0x0][0x358] ;  /* 0x00006b00ff0477ac */ /* 0x000ea20008000a00 */
[----:B-1----:R-:W-:-:S04]  /*00b0*/  IMAD R5, R4, UR6, RZ ;  /* 0x0000000604057c24 */ /* 0x002fc8000f8e02ff */
[----:B0-----:R-:W-:-:S05]  /*00c0*/  IMAD.WIDE R2, R5, 0x4, R2 ;  /* 0x0000000405027825 */ /* 0x001fca00078e0202 */
[----:B--2---:R-:W2:Y:S01]  /*00d0*/  LDG.E R0, desc[UR4][R2.64] ;  /* 0x0000000402007981 */ /* 0x004ea2000c1e1900 */
[----:B------:R-:W-:Y:S01]  /*00e0*/  BSSY.RECONVERGENT B0, `(.L_x_0) ;  /* 0x000000c000007945 */ /* 0x000fe20003800200 */
[----:B--2---:R-:W-:Y:S01]  /*00f0*/  IADD3 R6, PT, PT, R0, -0xd000000, RZ ;  /* 0xf300000000067810 */ /* 0x004fe20007ffe0ff */
[----:B------:R0:W1:Y:S03]  /*0100*/  MUFU.RSQ R5, R0 ;  /* 0x0000000000057308 */ /* 0x0000660000001400 */
[----:B------:R-:W-:-:S13]  /*0110*/  ISETP.GT.U32.AND P0, PT, R6, 0x727fffff, PT ;  /* 0x727fffff0600780c */ /* 0x000fda0003f04070 */
[----:B0-----:R-:W-:Y:S05]  /*0120*/  @!P0 BRA `(.L_x_1) ;  /* 0x00000000000c8947 */ /* 0x001fea0003800000 */
[----:B------:R-:W-:-:S07]  /*0130*/  MOV R8, 0x150 ;  /* 0x0000015000087802 */ /* 0x000fce0000000f00 */
[----:B-1----:R-:W-:Y:S05]  /*0140*/  CALL.REL.NOINC `($__internal_0_$__cuda_sm20_sqrt_rn_f32_slowpath) ;  /* 0x0000000000307944 */ /* 0x002fea0003c00000 */
[----:B------:R-:W-:Y:S05]  /*0150*/  BRA `(.L_x_2) ;  /* 0x0000000000107947 */ /* 0x000fea0003800000 */
.L_x_1:
[----:B-1----:R-:W-:Y:S01]  /*0160*/  FMUL.FTZ R3, R0, R5 ;  /* 0x0000000500037220 */ /* 0x002fe20000410000 */
[----:B------:R-:W-:-:S03]  /*0170*/  FMUL.FTZ R5, R5, 0.5 ;  /* 0x3f00000005057820 */ /* 0x000fc60000410000 */
[----:B------:R-:W-:-:S04]  /*0180*/  FFMA R0, -R3, R3, R0 ;  /* 0x0000000303007223 */ /* 0x000fc80000000100 */
[----:B------:R-:W-:-:S07]  /*0190*/  FFMA R5, R0, R5, R3 ;  /* 0x0000000500057223 */ /* 0x000fce0000000003 */
.L_x_2:
[----:B------:R-:W-:Y:S05]  /*01a0*/  BSYNC.RECONVERGENT B0 ;  /* 0x0000000000007941 */ /* 0x000fea0003800200 */
.L_x_0:
[----:B------:R-:W0:Y:S01]  /*01b0*/  LDC.64 R2, c[0x0][0x398] ;  /* 0x0000e600ff027b82 */ /* 0x000e220000000a00 */
[----:B------:R-:W1:Y:S02]  /*01c0*/  LDCU UR6, c[0x0][0x3a0] ;  /* 0x00007400ff0677ac */ /* 0x000e640008000800 */
[----:B-1----:R-:W-:-:S04]  /*01d0*/  IMAD R7, R4, UR6, RZ ;  /* 0x0000000604077c24 */ /* 0x002fc8000f8e02ff */
[----:B0-----:R-:W-:-:S05]  /*01e0*/  IMAD.WIDE R2, R7, 0x4, R2 ;  /* 0x0000000407027825 */ /* 0x001fca00078e0202 */
[----:B------:R-:W-:Y:S01]  /*01f0*/  STG.E desc[UR4][R2.64], R5 ;  /* 0x0000000502007986 */ /* 0x000fe2000c101904 */
[----:B------:R-:W-:Y:S05]  /*0200*/  EXIT ;  /* 0x000000000000794d */ /* 0x000fea0003800000 */
        .weak           $__internal_0_$__cuda_sm20_sqrt_rn_f32_slowpath
        .type           $__internal_0_$__cuda_sm20_sqrt_rn_f32_slowpath,@function
        .size           $__internal_0_$__cuda_sm20_sqrt_rn_f32_slowpath,(.L_x_5 - $__internal_0_$__cuda_sm20_sqrt_rn_f32_slowpath)
$__internal_0_$__cuda_sm20_sqrt_rn_f32_slowpath:
[----:B------:R-:W-:-:S13]  /*0210*/  LOP3.LUT P0, RZ, R0, 0x7fffffff, RZ, 0xc0, !PT ;  /* 0x7fffffff00ff7812 */ /* 0x000fda000780c0ff */
[----:B------:R-:W-:Y:S01]  /*0220*/  @!P0 MOV R2, R0 ;  /* 0x0000000000028202 */ /* 0x000fe20000000f00 */
[----:B------:R-:W-:Y:S06]  /*0230*/  @!P0 BRA `(.L_x_3) ;  /* 0x0000000000408947 */ /* 0x000fec0003800000 */
[----:B------:R-:W-:-:S13]  /*0240*/  FSETP.GEU.FTZ.AND P0, PT, R0, RZ, PT ;  /* 0x000000ff0000720b */ /* 0x000fda0003f1e000 */
[----:B------:R-:W-:Y:S01]  /*0250*/  @!P0 MOV R2, 0x7fffffff ;  /* 0x7fffffff00028802 */ /* 0x000fe20000000f00 */
[----:B------:R-:W-:Y:S06]  /*0260*/  @!P0 BRA `(.L_x_3) ;  /* 0x0000000000348947 */ /* 0x000fec0003800000 */
[----:B------:R-:W-:-:S13]  /*0270*/  FSETP.GTU.FTZ.AND P0, PT, |R0|, +INF , PT ;  /* 0x7f8000000000780b */ /* 0x000fda0003f1c200 */
[----:B------:R-:W-:Y:S01]  /*0280*/  @P0 FADD.FTZ R2, R0, 1 ;  /* 0x3f80000000020421 */ /* 0x000fe20000010000 */
[----:B------:R-:W-:Y:S06]  /*0290*/  @P0 BRA `(.L_x_3) ;  /* 0x0000000000280947 */ /* 0x000fec0003800000 */
[----:B------:R-:W-:-:S13]  /*02a0*/  FSETP.NEU.FTZ.AND P0, PT, |R0|, +INF , PT ;  /* 0x7f8000000000780b */ /* 0x000fda0003f1d200 */
[----:B------:R-:W-:-:S04]  /*02b0*/  @P0 FFMA R3, R0, 1.84467440737095516160e+19, RZ ;  /* 0x5f80000000030823 */ /* 0x000fc800000000ff */
[----:B------:R-:W0:Y:S02]  /*02c0*/  @P0 MUFU.RSQ R2, R3 ;  /* 0x0000000300020308 */ /* 0x000e240000001400 */
[----:B0-----:R-:W-:Y:S01]  /*02d0*/  @P0 FMUL.FTZ R6, R3, R2 ;  /* 0x0000000203060220 */ /* 0x001fe20000410000 */
[----:B------:R-:W-:Y:S01]  /*02e0*/  @P0 FMUL.FTZ R7, R2, 0.5 ;  /* 0x3f00000002070820 */ /* 0x000fe20000410000 */
[----:B------:R-:W-:Y:S02]  /*02f0*/  @!P0 MOV R2, R0 ;  /* 0x0000000000028202 */ /* 0x000fe40000000f00 */
[----:B------:R-:W-:-:S04]  /*0300*/  @P0 FADD.FTZ R5, -R6, -RZ ;  /* 0x800000ff06050221 */ /* 0x000fc80000010100 */
[----:B------:R-:W-:-:S04]  /*0310*/  @P0 FFMA R5, R6, R5, R3 ;  /* 0x0000000506050223 */ /* 0x000fc80000000003 */
[----:B------:R-:W-:-:S04]  /*0320*/  @P0 FFMA R5, R5, R7, R6 ;  /* 0x0000000705050223 */ /* 0x000fc80000000006 */
[----:B------:R-:W-:-:S07]  /*0330*/  @P0 FMUL.FTZ R2, R5, 2.3283064365386962891e-10 ;  /* 0x2f80000005020820 */ /* 0x000fce0000410000 */
.L_x_3:
[----:B------:R-:W-:Y:S01]  /*0340*/  HFMA2 R3, -RZ, RZ, 0, 0 ;  /* 0x00000000ff037431 */ /* 0x000fe200000001ff */
[----:B------:R-:W-:Y:S02]  /*0350*/  MOV R5, R2 ;  /* 0x0000000200057202 */ /* 0x000fe40000000f00 */
[----:B------:R-:W-:-:S04]  /*0360*/  MOV R2, R8 ;  /* 0x0000000800027202 */ /* 0x000fc80000000f00 */
[----:B------:R-:W-:Y:S05]  /*0370*/  RET.REL.NODEC R2 `(sqrtKernel) ;  /* 0xfffffffc02207950 */ /* 0x000fea0003c3ffff */
.L_x_4:
[----:B------:R-:W-:-:S00]  /*0380*/  BRA `(.L_x_4) ;  /* 0xfffffffc00fc7947 */ /* 0x000fc0000383ffff */
[----:B------:R-:W-:-:S00]  /*0390*/  NOP ;  /* 0x0000000000007918 */ /* 0x000fc00000000000 */
        /* <DEDUP_REMOVED lines=14> */
.L_x_5:


//--------------------- .nv.shared.reserved.0     --------------------------
	.section	.nv.shared.reserved.0,"aw",@nobits
	.weak		__nv_reservedSMEM_offset_0_alias
	.size		__nv_reservedSMEM_offset_0_alias, 0, 64
	.other		__nv_reservedSMEM_offset_0_alias,@"STO_CUDA_RESERVED_SHARED STV_DEFAULT"
__nv_reservedSMEM_offset_0_alias:
	.zero		0
	.zero		64


//--------------------- .nv.constant0.sqrtKernel  --------------------------
	.section	.nv.constant0.sqrtKernel,"a",@progbits
	.sectionflags	@""
	.align	4
.nv.constant0.sqrtKernel:
	.zero		932


//--------------------- SYMBOLS --------------------------

	.type		.nv.reservedSmem.offset0,@object
	.size		.nv.reservedSmem.offset0,0x4
